//
// Generated by NVIDIA NVVM Compiler
//
// Compiler Build ID: CL-36424714
// Cuda compilation tools, release 13.0, V13.0.88
// Based on NVVM 20.0.0
//

.version 9.0
.target sm_100
.address_size 64

	// .globl	_Z8mystrrevPcj
.extern .func  (.param .b32 func_retval0) vprintf
(
	.param .b64 vprintf_param_0,
	.param .b64 vprintf_param_1
)
;
.global .align 1 .b8 $str[7] = {37, 100, 32, 37, 99, 10};

.visible .entry _Z8mystrrevPcj(
	.param .u64 .ptr .align 1 _Z8mystrrevPcj_param_0,
	.param .u32 _Z8mystrrevPcj_param_1
)
{
	.local .align 8 .b8 	__local_depot0[8];
	.reg .b64 	%SP;
	.reg .b64 	%SPL;
	.reg .b16 	%rs<3>;
	.reg .b32 	%r<9>;
	.reg .b64 	%rd<11>;

	mov.u64 	%SPL, __local_depot0;
	cvta.local.u64 	%SP, %SPL;
	ld.param.u64 	%rd1, [_Z8mystrrevPcj_param_0];
	ld.param.u32 	%r1, [_Z8mystrrevPcj_param_1];
	cvta.to.global.u64 	%rd2, %rd1;
	add.u64 	%rd3, %SP, 0;
	add.u64 	%rd4, %SPL, 0;
	mov.u32 	%r2, %tid.x;
	cvt.u64.u32 	%rd5, %r2;
	add.s64 	%rd6, %rd2, %rd5;
	ld.global.u8 	%rs1, [%rd6];
	not.b32 	%r3, %r2;
	add.s32 	%r4, %r1, %r3;
	cvt.u64.u32 	%rd7, %r4;
	add.s64 	%rd8, %rd2, %rd7;
	ld.global.u8 	%rs2, [%rd8];
	st.global.u8 	[%rd6], %rs2;
	st.global.u8 	[%rd8], %rs1;
	cvt.u32.u16 	%r5, %rs1;
	cvt.s32.s8 	%r6, %r5;
	st.local.v2.u32 	[%rd4], {%r2, %r6};
	mov.u64 	%rd9, $str;
	cvta.global.u64 	%rd10, %rd9;
	{ // callseq 0, 0
	.param .b64 param0;
	st.param.b64 	[param0], %rd10;
	.param .b64 param1;
	st.param.b64 	[param1], %rd3;
	.param .b32 retval0;
	call.uni (retval0), 
	vprintf, 
	(
	param0, 
	param1
	);
	ld.param.b32 	%r7, [retval0];
	} // callseq 0
	ret;

}


// ===== COMPILED SASS (sm_100) =====

	.target	sm_100

	.elftype	@"ET_EXEC"


//--------------------- .note.nv.tkinfo           --------------------------
	.section	.note.nv.tkinfo,"",@"SHT_NOTE"
	.sectionflags	@"SHF_NOTE_NV_TKINFO"
	.tkinfo
        /*0018*/ 	.word	0x00000002
        /*0030*/ 	.string	""
        /*0030*/ 	.string	"ptxas"
        /*0030*/ 	.string	"Cuda compilation tools, release 13.0, V13.0.88"
        /*0030*/ 	.string	"Build cuda_13.0.r13.0/compiler.36424714_0"
        /*0030*/ 	.string	"-arch sm_100 -m 64 "



//--------------------- .note.nv.cuinfo           --------------------------
	.section	.note.nv.cuinfo,"",@"SHT_NOTE"
	.sectionflags	@"SHF_NOTE_NV_CUINFO"
        /*0018*/ 	.short	0x0002
        /*001a*/ 	.short	0x0064
        /*001c*/ 	.short	0x0082
	.zero		2


//--------------------- .nv.info                  --------------------------
	.section	.nv.info,"",@"SHT_CUDA_INFO"
	.align	4


	//----- nvinfo : EIATTR_REGCOUNT
	.align		4
        /*0000*/ 	.byte	0x04, 0x2f
        /*0002*/ 	.short	(.L_2 - .L_1)
	.align		4
.L_1:
        /*0004*/ 	.word	index@(_Z8mystrrevPcj)
        /*0008*/ 	.word	0x00000018


	//----- nvinfo : EIATTR_FRAME_SIZE
	.align		4
.L_2:
        /*000c*/ 	.byte	0x04, 0x11
        /*000e*/ 	.short	(.L_4 - .L_3)
	.align		4
.L_3:
        /*0010*/ 	.word	index@(_Z8mystrrevPcj)
        /*0014*/ 	.word	0x00000008


	//----- nvinfo : EIATTR_MIN_STACK_SIZE
	.align		4
.L_4:
        /*0018*/ 	.byte	0x04, 0x12
        /*001a*/ 	.short	(.L_6 - .L_5)
	.align		4
.L_5:
        /*001c*/ 	.word	index@(_Z8mystrrevPcj)
        /*0020*/ 	.word	0x00000008
.L_6:


//--------------------- .nv.compat                --------------------------
	.section	.nv.compat,"",@"SHT_CUDA_COMPAT_INFO"
	.align	4
        /*0000*/ 	.byte	0x02, 0x09, 0x00, 0x00, 0x02, 0x02, 0x01, 0x00, 0x02, 0x05, 0x05, 0x00, 0x03, 0x07, 0x01, 0x01
        /*0010*/ 	.byte	0x02, 0x03, 0x00, 0x00, 0x02, 0x06, 0x01, 0x00, 0x04, 0x0b, 0x08, 0x00, 0x09, 0x00, 0x00, 0x00
        /*0020*/ 	.byte	0x00, 0x00, 0x00, 0x00


//--------------------- .nv.info._Z8mystrrevPcj   --------------------------
	.section	.nv.info._Z8mystrrevPcj,"",@"SHT_CUDA_INFO"
	.sectionflags	@""
	.align	4


	//----- nvinfo : EIATTR_CUDA_API_VERSION
	.align		4
        /*0000*/ 	.byte	0x04, 0x37
        /*0002*/ 	.short	(.L_8 - .L_7)
.L_7:
        /*0004*/ 	.word	0x00000082


	//----- nvinfo : EIATTR_KPARAM_INFO
	.align		4
.L_8:
        /*0008*/ 	.byte	0x04, 0x17
        /*000a*/ 	.short	(.L_10 - .L_9)
.L_9:
        /*000c*/ 	.word	0x00000000
        /*0010*/ 	.short	0x0001
        /*0012*/ 	.short	0x0008
        /*0014*/ 	.byte	0x00, 0xf0, 0x11, 0x00


	//----- nvinfo : EIATTR_KPARAM_INFO
	.align		4
.L_10:
        /*0018*/ 	.byte	0x04, 0x17
        /*001a*/ 	.short	(.L_12 - .L_11)
.L_11:
        /*001c*/ 	.word	0x00000000
        /*0020*/ 	.short	0x0000
        /*0022*/ 	.short	0x0000
        /*0024*/ 	.byte	0x00, 0xf5, 0x21, 0x00


	//----- nvinfo : EIATTR_SPARSE_MMA_MASK
	.align		4
.L_12:
        /*0028*/ 	.byte	0x03, 0x50
        /*002a*/ 	.short	0x0000


	//----- nvinfo : EIATTR_MAXREG_COUNT
	.align		4
        /*002c*/ 	.byte	0x03, 0x1b
        /*002e*/ 	.short	0x00ff


	//----- nvinfo : EIATTR_EXTERNS
	.align		4
        /*0030*/ 	.byte	0x04, 0x0f
        /*0032*/ 	.short	(.L_14 - .L_13)


	//   ....[0]....
	.align		4
.L_13:
        /*0034*/ 	.word	index@(vprintf)


	//----- nvinfo : EIATTR_MERCURY_ISA_VERSION
	.align		4
.L_14:
        /*0038*/ 	.byte	0x03, 0x5f
        /*003a*/ 	.short	0x0101


	//----- nvinfo : EIATTR_VRC_CTA_INIT_COUNT
	.align		4
        /*003c*/ 	.byte	0x02, 0x4a
	.zero		1
	.zero		1


	//----- nvinfo : EIATTR_SYSCALL_OFFSETS
	.align		4
        /*0040*/ 	.byte	0x04, 0x46
        /*0042*/ 	.short	(.L_16 - .L_15)


	//   ....[0]....
.L_15:
        /*0044*/ 	.word	0x000001c0


	//----- nvinfo : EIATTR_EXIT_INSTR_OFFSETS
	.align		4
.L_16:
        /*0048*/ 	.byte	0x04, 0x1c
        /*004a*/ 	.short	(.L_18 - .L_17)


	//   ....[0]....
.L_17:
        /*004c*/ 	.word	0x000001d0


	//----- nvinfo : EIATTR_CBANK_PARAM_SIZE
	.align		4
.L_18:
        /*0050*/ 	.byte	0x03, 0x19
        /*0052*/ 	.short	0x000c


	//----- nvinfo : EIATTR_PARAM_CBANK
	.align		4
        /*0054*/ 	.byte	0x04, 0x0a
        /*0056*/ 	.short	(.L_20 - .L_19)
	.align		4
.L_19:
        /*0058*/ 	.word	index@(.nv.constant0._Z8mystrrevPcj)
        /*005c*/ 	.short	0x0380
        /*005e*/ 	.short	0x000c


	//----- nvinfo : EIATTR_SW_WAR
	.align		4
.L_20:
        /*0060*/ 	.byte	0x04, 0x36
        /*0062*/ 	.short	(.L_22 - .L_21)
.L_21:
        /*0064*/ 	.word	0x00000008
.L_22:


//--------------------- .nv.callgraph             --------------------------
	.section	.nv.callgraph,"",@"SHT_CUDA_CALLGRAPH"
	.align	4
	.sectionentsize	8
	.align		4
        /*0000*/ 	.word	0x00000000
	.align		4
        /*0004*/ 	.word	0xffffffff
	.align		4
        /*0008*/ 	.word	index@(_Z8mystrrevPcj)
	.align		4
        /*000c*/ 	.word	index@(vprintf)
	.align		4
        /*0010*/ 	.word	0x00000000
	.align		4
        /*0014*/ 	.word	0xfffffffe
	.align		4
        /*0018*/ 	.word	0x00000000
	.align		4
        /*001c*/ 	.word	0xfffffffd
	.align		4
        /*0020*/ 	.word	0x00000000
	.align		4
        /*0024*/ 	.word	0xfffffffc


//--------------------- .nv.constant4             --------------------------
	.section	.nv.constant4,"a",@progbits
	.align	8
	.align		8
.nv.constant4:
        /*0000*/ 	.dword	vprintf
	.align		8
        /*0008*/ 	.dword	$str


//--------------------- .text._Z8mystrrevPcj      --------------------------
	.section	.text._Z8mystrrevPcj,"ax",@progbits
	.align	128
        .global         _Z8mystrrevPcj
        .type           _Z8mystrrevPcj,@function
        .size           _Z8mystrrevPcj,(.L_x_2 - _Z8mystrrevPcj)
        .other          _Z8mystrrevPcj,@"STO_CUDA_ENTRY STV_DEFAULT"
_Z8mystrrevPcj:
.text._Z8mystrrevPcj:
[----:B------:R-:W0:Y:S01]  /*0000*/  LDC R1, c[0x0][0x37c] ;  /* 0x0000df00ff017b82 */ /* 0x000e220000000800 */
[----:B------:R-:W1:Y:S01]  /*0010*/  S2R R14, SR_TID.X ;  /* 0x00000000000e7919 */ /* 0x000e620000002100 */
[----:B------:R-:W2:Y:S01]  /*0020*/  LDCU.64 UR6, c[0x0][0x380] ;  /* 0x00007000ff0677ac */ /* 0x000ea20008000a00 */
[----:B0-----:R-:W-:Y:S01]  /*0030*/  VIADD R1, R1, 0xfffffff8 ;  /* 0xfffffff801017836 */ /* 0x001fe20000000000 */
[----:B------:R-:W0:Y:S01]  /*0040*/  LDCU UR8, c[0x0][0x388] ;  /* 0x00007100ff0877ac */ /* 0x000e220008000800 */
[----:B------:R-:W3:Y:S01]  /*0050*/  LDCU.64 UR4, c[0x0][0x358] ;  /* 0x00006b00ff0477ac */ /* 0x000ee20008000a00 */
[----:B-1----:R-:W-:Y:S02]  /*0060*/  LOP3.LUT R0, RZ, R14, RZ, 0x33, !PT ;  /* 0x0000000eff007212 */ /* 0x002fe400078e33ff */
[----:B--2---:R-:W-:-:S03]  /*0070*/  IADD3 R2, P0, PT, R14, UR6, RZ ;  /* 0x000000060e027c10 */ /* 0x004fc6000ff1e0ff */
[----:B0-----:R-:W-:Y:S01]  /*0080*/  VIADD R8, R0, UR8 ;  /* 0x0000000800087c36 */ /* 0x001fe20008000000 */
[----:B------:R-:W-:Y:S01]  /*0090*/  MOV R10, 0x0 ;  /* 0x00000000000a7802 */ /* 0x000fe20000000f00 */
[----:B------:R-:W-:Y:S01]  /*00a0*/  IMAD.X R3, RZ, RZ, UR7, P0 ;  /* 0x00000007ff037e24 */ /* 0x000fe200080e06ff */
[----:B------:R-:W0:Y:S02]  /*00b0*/  LDCU.64 UR8, c[0x4][0x8] ;  /* 0x01000100ff0877ac */ /* 0x000e240008000a00 */
[----:B------:R-:W-:Y:S02]  /*00c0*/  IADD3 R8, P0, PT, R8, UR6, RZ ;  /* 0x0000000608087c10 */ /* 0x000fe4000ff1e0ff */
[----:B---3--:R-:W2:Y:S03]  /*00d0*/  LDG.E.U8 R0, desc[UR4][R2.64] ;  /* 0x0000000402007981 */ /* 0x008ea6000c1e1100 */
[----:B------:R-:W-:-:S05]  /*00e0*/  IMAD.X R9, RZ, RZ, UR7, P0 ;  /* 0x00000007ff097e24 */ /* 0x000fca00080e06ff */
[----:B------:R-:W3:Y:S01]  /*00f0*/  LDG.E.U8 R11, desc[UR4][R8.64] ;  /* 0x00000004080b7981 */ /* 0x000ee2000c1e1100 */
[----:B------:R-:W1:Y:S01]  /*0100*/  LDCU UR6, c[0x0][0x2f8] ;  /* 0x00005f00ff0677ac */ /* 0x000e620008000800 */
[----:B------:R4:W2:Y:S01]  /*0110*/  LDC.64 R12, c[0x4][R10] ;  /* 0x010000000a0c7b82 */ /* 0x0008a20000000a00 */
[----:B0-----:R-:W-:Y:S02]  /*0120*/  IMAD.U32 R4, RZ, RZ, UR8 ;  /* 0x00000008ff047e24 */ /* 0x001fe4000f8e00ff */
[----:B------:R-:W-:Y:S01]  /*0130*/  IMAD.U32 R5, RZ, RZ, UR9 ;  /* 0x00000009ff057e24 */ /* 0x000fe2000f8e00ff */
[----:B-1----:R-:W-:Y:S02]  /*0140*/  IADD3 R6, P0, PT, R1, UR6, RZ ;  /* 0x0000000601067c10 */ /* 0x002fe4000ff1e0ff */
[----:B--2---:R-:W-:-:S05]  /*0150*/  PRMT R15, R0, 0x8880, RZ ;  /* 0x00008880000f7816 */ /* 0x004fca00000000ff */
[----:B------:R4:W-:Y:S04]  /*0160*/  STL.64 [R1], R14 ;  /* 0x0000000e01007387 */ /* 0x0009e80000100a00 */
[----:B---3--:R4:W-:Y:S04]  /*0170*/  STG.E.U8 desc[UR4][R2.64], R11 ;  /* 0x0000000b02007986 */ /* 0x0089e8000c101104 */
[----:B------:R4:W-:Y:S01]  /*0180*/  STG.E.U8 desc[UR4][R8.64], R0 ;  /* 0x0000000008007986 */ /* 0x0009e2000c101104 */
[----:B------:R-:W0:Y:S02]  /*0190*/  LDCU UR4, c[0x0][0x2fc] ;  /* 0x00005f80ff0477ac */ /* 0x000e240008000800 */
[----:B0---4-:R-:W-:-:S07]  /*01a0*/  IMAD.X R7, RZ, RZ, UR4, P0 ;  /* 0x00000004ff077e24 */ /* 0x011fce00080e06ff */
[----:B------:R-:W-:-:S07]  /*01b0*/  LEPC R20, `(.L_x_0) ;  /* 0x000000001014794e */ /* 0x000fce0000000000 */
[----:B------:R-:W-:Y:S05]  /*01c0*/  CALL.ABS.NOINC R12 ;  /* 0x000000000c007343 */ /* 0x000fea0003c00000 */
.L_x_0:
[----:B------:R-:W-:Y:S05]  /*01d0*/  EXIT ;  /* 0x000000000000794d */ /* 0x000fea0003800000 */
.L_x_1:
[----:B------:R-:W-:-:S00]  /*01e0*/  BRA `(.L_x_1) ;  /* 0xfffffffc00fc7947 */ /* 0x000fc0000383ffff */
[----:B------:R-:W-:-:S00]  /*01f0*/  NOP ;  /* 0x0000000000007918 */ /* 0x000fc00000000000 */
        /* <DEDUP_REMOVED lines=8> */
.L_x_2:


//--------------------- .nv.global.init           --------------------------
	.section	.nv.global.init,"aw",@progbits
.nv.global.init:
	.type		$str,@object
	.size		$str,(.L_0 - $str)
$str:
        /*0000*/ 	.byte	0x25, 0x64, 0x20, 0x25, 0x63, 0x0a, 0x00
.L_0:


//--------------------- .nv.shared.reserved.0     --------------------------
	.section	.nv.shared.reserved.0,"aw",@nobits
	.weak		__nv_reservedSMEM_offset_0_alias
	.size		__nv_reservedSMEM_offset_0_alias, 0, 64
	.other		__nv_reservedSMEM_offset_0_alias,@"STO_CUDA_RESERVED_SHARED STV_DEFAULT"
__nv_reservedSMEM_offset_0_alias:
	.zero		0
	.zero		64


//--------------------- .nv.constant0._Z8mystrrevPcj --------------------------
	.section	.nv.constant0._Z8mystrrevPcj,"a",@progbits
	.sectionflags	@""
	.align	4
.nv.constant0._Z8mystrrevPcj:
	.zero		908


//--------------------- SYMBOLS --------------------------

	.type		.nv.reservedSmem.offset0,@object
	.size		.nv.reservedSmem.offset0,0x4
	.type		vprintf,@function
